	.headerflags	@"EF_CUDA_TEXMODE_UNIFIED EF_CUDA_64BIT_ADDRESS EF_CUDA_ACCELERATORS EF_CUDA_SM90 EF_CUDA_VIRTUAL_SM(EF_CUDA_SM90)"
	.elftype	@"ET_EXEC"


//--------------------- .nv.info                  --------------------------
	.section	.nv.info,"",@"SHT_CUDA_INFO"
	.align	4


	//----- nvinfo : EIATTR_REGCOUNT
	.align		4
        /*0000*/ 	.byte	0x04, 0x2f
        /*0002*/ 	.short	(.L_2 - .L_1)
	.align		4
.L_1:
        /*0004*/ 	.word	index@(triton_per_fused_add_convolution_native_group_norm_34)
        /*0008*/ 	.word	0x00000018


	//----- nvinfo : EIATTR_MIN_STACK_SIZE
	.align		4
.L_2:
        /*000c*/ 	.byte	0x04, 0x12
        /*000e*/ 	.short	(.L_4 - .L_3)
	.align		4
.L_3:
        /*0010*/ 	.word	index@(triton_per_fused_add_convolution_native_group_norm_34)
        /*0014*/ 	.word	0x00000000


	//----- nvinfo : EIATTR_FRAME_SIZE
	.align		4
.L_4:
        /*0018*/ 	.byte	0x04, 0x11
        /*001a*/ 	.short	(.L_6 - .L_5)
	.align		4
.L_5:
        /*001c*/ 	.word	index@(triton_per_fused_add_convolution_native_group_norm_34)
        /*0020*/ 	.word	0x00000000


	//----- nvinfo : EIATTR_MIN_STACK_SIZE
	.align		4
.L_6:
        /*0024*/ 	.byte	0x04, 0x12
        /*0026*/ 	.short	(.L_8 - .L_7)
	.align		4
.L_7:
        /*0028*/ 	.word	index@(triton_per_fused_add_convolution_native_group_norm_34)
        /*002c*/ 	.word	0x00000000
.L_8:


//--------------------- .nv.info.triton_per_fused_add_convolution_native_group_norm_34 --------------------------
	.section	.nv.info.triton_per_fused_add_convolution_native_group_norm_34,"",@"SHT_CUDA_INFO"
	.sectionflags	@""
	.align	4


	//----- nvinfo : EIATTR_CUDA_API_VERSION
	.align		4
        /*0000*/ 	.byte	0x04, 0x37
        /*0002*/ 	.short	(.L_10 - .L_9)
.L_9:
        /*0004*/ 	.word	0x0000007c


	//----- nvinfo : EIATTR_KPARAM_INFO
	.align		4
.L_10:
        /*0008*/ 	.byte	0x04, 0x17
        /*000a*/ 	.short	(.L_12 - .L_11)
.L_11:
        /*000c*/ 	.word	0x00000000
        /*0010*/ 	.short	0x0006
        /*0012*/ 	.short	0x002c
        /*0014*/ 	.byte	0x00, 0xf0, 0x11, 0x00


	//----- nvinfo : EIATTR_KPARAM_INFO
	.align		4
.L_12:
        /*0018*/ 	.byte	0x04, 0x17
        /*001a*/ 	.short	(.L_14 - .L_13)
.L_13:
        /*001c*/ 	.word	0x00000000
        /*0020*/ 	.short	0x0005
        /*0022*/ 	.short	0x0028
        /*0024*/ 	.byte	0x00, 0xf0, 0x11, 0x00


	//----- nvinfo : EIATTR_KPARAM_INFO
	.align		4
.L_14:
        /*0028*/ 	.byte	0x04, 0x17
        /*002a*/ 	.short	(.L_16 - .L_15)
.L_15:
        /*002c*/ 	.word	0x00000000
        /*0030*/ 	.short	0x0004
        /*0032*/ 	.short	0x0020
        /*0034*/ 	.byte	0x00, 0xf4, 0x21, 0x00


	//----- nvinfo : EIATTR_KPARAM_INFO
	.align		4
.L_16:
        /*0038*/ 	.byte	0x04, 0x17
        /*003a*/ 	.short	(.L_18 - .L_17)
.L_17:
        /*003c*/ 	.word	0x00000000
        /*0040*/ 	.short	0x0003
        /*0042*/ 	.short	0x0018
        /*0044*/ 	.byte	0x00, 0xf4, 0x21, 0x00


	//----- nvinfo : EIATTR_KPARAM_INFO
	.align		4
.L_18:
        /*0048*/ 	.byte	0x04, 0x17
        /*004a*/ 	.short	(.L_20 - .L_19)
.L_19:
        /*004c*/ 	.word	0x00000000
        /*0050*/ 	.short	0x0002
        /*0052*/ 	.short	0x0010
        /*0054*/ 	.byte	0x00, 0xf4, 0x21, 0x00


	//----- nvinfo : EIATTR_KPARAM_INFO
	.align		4
.L_20:
        /*0058*/ 	.byte	0x04, 0x17
        /*005a*/ 	.short	(.L_22 - .L_21)
.L_21:
        /*005c*/ 	.word	0x00000000
        /*0060*/ 	.short	0x0001
        /*0062*/ 	.short	0x0008
        /*0064*/ 	.byte	0x00, 0xf4, 0x21, 0x00


	//----- nvinfo : EIATTR_KPARAM_INFO
	.align		4
.L_22:
        /*0068*/ 	.byte	0x04, 0x17
        /*006a*/ 	.short	(.L_24 - .L_23)
.L_23:
        /*006c*/ 	.word	0x00000000
        /*0070*/ 	.short	0x0000
        /*0072*/ 	.short	0x0000
        /*0074*/ 	.byte	0x00, 0xf4, 0x21, 0x00


	//----- nvinfo : EIATTR_SPARSE_MMA_MASK
	.align		4
.L_24:
        /*0078*/ 	.byte	0x03, 0x50
        /*007a*/ 	.short	0x0000


	//----- nvinfo : EIATTR_MAXREG_COUNT
	.align		4
        /*007c*/ 	.byte	0x03, 0x1b
        /*007e*/ 	.short	0x00ff


	//----- nvinfo : EIATTR_COOP_GROUP_MASK_REGIDS
	.align		4
        /*0080*/ 	.byte	0x04, 0x29
        /*0082*/ 	.short	(.L_26 - .L_25)


	//   ....[0]....
.L_25:
        /*0084*/ 	.word	0xffffffff


	//   ....[1]....
        /*0088*/ 	.word	0xffffffff


	//   ....[2]....
        /*008c*/ 	.word	0xffffffff


	//   ....[3]....
        /*0090*/ 	.word	0xffffffff


	//   ....[4]....
        /*0094*/ 	.word	0xffffffff


	//   ....[5]....
        /*0098*/ 	.word	0xffffffff


	//   ....[6]....
        /*009c*/ 	.word	0xffffffff


	//   ....[7]....
        /*00a0*/ 	.word	0xffffffff


	//   ....[8]....
        /*00a4*/ 	.word	0xffffffff


	//   ....[9]....
        /*00a8*/ 	.word	0xffffffff


	//   ....[10]....
        /*00ac*/ 	.word	0xffffffff


	//   ....[11]....
        /*00b0*/ 	.word	0xffffffff


	//----- nvinfo : EIATTR_COOP_GROUP_INSTR_OFFSETS
	.align		4
.L_26:
        /*00b4*/ 	.byte	0x04, 0x28
        /*00b6*/ 	.short	(.L_28 - .L_27)


	//   ....[0]....
.L_27:
        /*00b8*/ 	.word	0x00000280


	//   ....[1]....
        /*00bc*/ 	.word	0x000002a0


	//   ....[2]....
        /*00c0*/ 	.word	0x000002c0


	//   ....[3]....
        /*00c4*/ 	.word	0x000002e0


	//   ....[4]....
        /*00c8*/ 	.word	0x00000300


	//   ....[5]....
        /*00cc*/ 	.word	0x000003a0


	//   ....[6]....
        /*00d0*/ 	.word	0x00000490


	//   ....[7]....
        /*00d4*/ 	.word	0x000004b0


	//   ....[8]....
        /*00d8*/ 	.word	0x000004d0


	//   ....[9]....
        /*00dc*/ 	.word	0x000004f0


	//   ....[10]....
        /*00e0*/ 	.word	0x00000510


	//   ....[11]....
        /*00e4*/ 	.word	0x00000590


	//----- nvinfo : EIATTR_EXIT_INSTR_OFFSETS
	.align		4
.L_28:
        /*00e8*/ 	.byte	0x04, 0x1c
        /*00ea*/ 	.short	(.L_30 - .L_29)


	//   ....[0]....
.L_29:
        /*00ec*/ 	.word	0x00000680


	//   ....[1]....
        /*00f0*/ 	.word	0x000006a0


	//----- nvinfo : EIATTR_REQNTID
	.align		4
.L_30:
        /*00f4*/ 	.byte	0x04, 0x10
        /*00f6*/ 	.short	(.L_32 - .L_31)
.L_31:
        /*00f8*/ 	.word	0x00000040
        /*00fc*/ 	.word	0x00000001
        /*0100*/ 	.word	0x00000001


	//----- nvinfo : EIATTR_CBANK_PARAM_SIZE
	.align		4
.L_32:
        /*0104*/ 	.byte	0x03, 0x19
        /*0106*/ 	.short	0x0030


	//----- nvinfo : EIATTR_PARAM_CBANK
	.align		4
        /*0108*/ 	.byte	0x04, 0x0a
        /*010a*/ 	.short	(.L_34 - .L_33)
	.align		4
.L_33:
        /*010c*/ 	.word	index@(.nv.constant0.triton_per_fused_add_convolution_native_group_norm_34)
        /*0110*/ 	.short	0x0210
        /*0112*/ 	.short	0x0030


	//----- nvinfo : EIATTR_SW_WAR
	.align		4
.L_34:
        /*0114*/ 	.byte	0x04, 0x36
        /*0116*/ 	.short	(.L_36 - .L_35)
.L_35:
        /*0118*/ 	.word	0x00000008
.L_36:


//--------------------- .nv.callgraph             --------------------------
	.section	.nv.callgraph,"",@"SHT_CUDA_CALLGRAPH"
	.align	4
	.sectionentsize	8
	.align		4
        /*0000*/ 	.word	0x00000000
	.align		4
        /*0004*/ 	.word	0xffffffff
	.align		4
        /*0008*/ 	.word	0x00000000
	.align		4
        /*000c*/ 	.word	0xfffffffe
	.align		4
        /*0010*/ 	.word	0x00000000
	.align		4
        /*0014*/ 	.word	0xfffffffd
	.align		4
        /*0018*/ 	.word	0x00000000
	.align		4
        /*001c*/ 	.word	0xfffffffc


//--------------------- .nv.constant4             --------------------------
	.section	.nv.constant4,"a",@progbits
	.align	8
	.align		8
.nv.constant4:
        /*0000*/ 	.dword	_$_str


//--------------------- .text.triton_per_fused_add_convolution_native_group_norm_34 --------------------------
	.section	.text.triton_per_fused_add_convolution_native_group_norm_34,"ax",@progbits
	.sectionflags	@"SHF_BARRIERS=1"
	.align	128
        .global         triton_per_fused_add_convolution_native_group_norm_34
        .type           triton_per_fused_add_convolution_native_group_norm_34,@function
        .size           triton_per_fused_add_convolution_native_group_norm_34,(.L_x_1 - triton_per_fused_add_convolution_native_group_norm_34)
        .other          triton_per_fused_add_convolution_native_group_norm_34,@"STO_CUDA_ENTRY STV_DEFAULT"
triton_per_fused_add_convolution_native_group_norm_34:
.text.triton_per_fused_add_convolution_native_group_norm_34:
[----:B------:R-:W0:Y:S02]  /*0000*/  LDC R1, c[0x0][0x28] ;  /* 0x00000a00ff017b82 */ /* 0x000e240000000800 */
[----:B------:R-:W1:Y:S01]  /*0010*/  S2R R12, SR_CTAID.X ;  /* 0x00000000000c7919 */ /* 0x000e620000002500 */
[----:B------:R-:W2:Y:S01]  /*0020*/  LDC.64 R6, c[0x0][0x228] ;  /* 0x00008a00ff067b82 */ /* 0x000ea20000000a00 */
[----:B------:R-:W-:Y:S01]  /*0030*/  ULDC.64 UR6, c[0x0][0x208] ;  /* 0x0000820000067ab9 */ /* 0x000fe20000000a00 */
[----:B------:R-:W3:Y:S06]  /*0040*/  S2R R15, SR_TID.X ;  /* 0x00000000000f7919 */ /* 0x000eec0000002100 */
[----:B------:R-:W4:Y:S08]  /*0050*/  LDC.64 R2, c[0x0][0x210] ;  /* 0x00008400ff027b82 */ /* 0x000f300000000a00 */
[----:B------:R-:W5:Y:S01]  /*0060*/  LDC.64 R4, c[0x0][0x220] ;  /* 0x00008800ff047b82 */ /* 0x000f620000000a00 */
[----:B-1----:R-:W-:-:S04]  /*0070*/  SHF.R.S32.HI R9, RZ, 0x1f, R12 ;  /* 0x0000001fff097819 */ /* 0x002fc8000001140c */
[----:B------:R-:W-:Y:S02]  /*0080*/  LEA.HI R9, R9, R12, RZ, 0x5 ;  /* 0x0000000c09097211 */ /* 0x000fe400078f28ff */
[----:B---3--:R-:W-:Y:S02]  /*0090*/  SHF.L.U32 R13, R15, 0x2, RZ ;  /* 0x000000020f0d7819 */ /* 0x008fe400000006ff */
[----:B------:R-:W-:Y:S02]  /*00a0*/  LOP3.LUT R9, R9, 0xfffffe0, RZ, 0xc0, !PT ;  /* 0x0fffffe009097812 */ /* 0x000fe400078ec0ff */
[----:B------:R-:W-:Y:S02]  /*00b0*/  SHF.R.U32.HI R8, RZ, 0x4, R13 ;  /* 0x00000004ff087819 */ /* 0x000fe4000001160d */
[----:B------:R-:W-:Y:S02]  /*00c0*/  IADD3 R10, -R9, R12, RZ ;  /* 0x0000000c090a7210 */ /* 0x000fe40007ffe1ff */
[----:B------:R-:W-:-:S02]  /*00d0*/  SGXT.U32 R8, R8, 0x4 ;  /* 0x000000040808781a */ /* 0x000fc40000000000 */
[----:B------:R-:W-:Y:S02]  /*00e0*/  SHF.L.U32 R11, R10, 0x4, RZ ;  /* 0x000000040a0b7819 */ /* 0x000fe400000006ff */
[----:B------:R-:W-:Y:S02]  /*00f0*/  LOP3.LUT R9, R13, 0xfc, RZ, 0xc0, !PT ;  /* 0x000000fc0d097812 */ /* 0x000fe400078ec0ff */
[----:B------:R-:W-:Y:S02]  /*0100*/  LOP3.LUT R11, R11, R8, RZ, 0xfc, !PT ;  /* 0x000000080b0b7212 */ /* 0x000fe400078efcff */
[----:B------:R-:W-:-:S03]  /*0110*/  LEA R9, R12, R9, 0x8 ;  /* 0x000000090c097211 */ /* 0x000fc600078e40ff */
[----:B--2---:R-:W-:-:S04]  /*0120*/  IMAD.WIDE R18, R11, 0x4, R6 ;  /* 0x000000040b127825 */ /* 0x004fc800078e0206 */
[C---:B----4-:R-:W-:Y:S02]  /*0130*/  IMAD.WIDE R2, R9.reuse, 0x4, R2 ;  /* 0x0000000409027825 */ /* 0x050fe400078e0202 */
[----:B------:R-:W2:Y:S02]  /*0140*/  LDG.E.EL R18, desc[UR6][R18.64] ;  /* 0x0000000612127981 */ /* 0x000ea4000c2e1900 */
[----:B-----5:R-:W-:Y:S02]  /*0150*/  IMAD.WIDE R16, R9, 0x4, R4 ;  /* 0x0000000409107825 */ /* 0x020fe400078e0204 */
[----:B------:R-:W2:Y:S04]  /*0160*/  LDG.E.128 R4, desc[UR6][R2.64] ;  /* 0x0000000602047981 */ /* 0x000ea8000c1e1d00 */
[----:B------:R-:W3:Y:S01]  /*0170*/  LDG.E.128 R8, desc[UR6][R16.64] ;  /* 0x0000000610087981 */ /* 0x000ee2000c1e1d00 */
[----:B------:R-:W1:Y:S01]  /*0180*/  S2UR UR5, SR_CgaCtaId ;  /* 0x00000000000579c3 */ /* 0x000e620000008800 */
[C---:B------:R-:W-:Y:S01]  /*0190*/  LOP3.LUT P1, RZ, R15.reuse, 0x1f, RZ, 0xc0, !PT ;  /* 0x0000001f0fff7812 */ /* 0x040fe2000782c0ff */
[----:B------:R-:W-:Y:S01]  /*01a0*/  UMOV UR4, 0x400 ;  /* 0x0000040000047882 */ /* 0x000fe20000000000 */
[----:B------:R-:W-:Y:S01]  /*01b0*/  ISETP.GE.AND P2, PT, R15, 0x2, PT ;  /* 0x000000020f00780c */ /* 0x000fe20003f46270 */
[----:B-1----:R-:W-:Y:S01]  /*01c0*/  UPRMT UR4, UR5, 0x654, UR4 ;  /* 0x0000065405047896 */ /* 0x002fe20008000004 */
[--C-:B--2---:R-:W-:Y:S01]  /*01d0*/  FADD R20, R5, R18.reuse ;  /* 0x0000001205147221 */ /* 0x104fe20000000000 */
[--C-:B------:R-:W-:Y:S01]  /*01e0*/  FADD R5, R4, R18.reuse ;  /* 0x0000001204057221 */ /* 0x100fe20000000000 */
[----:B------:R-:W-:-:S02]  /*01f0*/  FADD R21, R6, R18 ;  /* 0x0000001206157221 */ /* 0x000fc40000000000 */
[----:B---3--:R-:W-:Y:S01]  /*0200*/  FADD R9, R9, R20 ;  /* 0x0000001409097221 */ /* 0x008fe20000000000 */
[----:B------:R-:W-:Y:S01]  /*0210*/  FADD R8, R8, R5 ;  /* 0x0000000508087221 */ /* 0x000fe20000000000 */
[----:B------:R-:W-:Y:S01]  /*0220*/  FADD R4, R7, R18 ;  /* 0x0000001207047221 */ /* 0x000fe20000000000 */
[----:B------:R-:W-:Y:S02]  /*0230*/  FADD R10, R10, R21 ;  /* 0x000000150a0a7221 */ /* 0x000fe40000000000 */
[----:B------:R-:W-:Y:S01]  /*0240*/  FADD R5, R9, R8 ;  /* 0x0000000809057221 */ /* 0x000fe20000000000 */
[----:B------:R-:W-:-:S03]  /*0250*/  FADD R11, R11, R4 ;  /* 0x000000040b0b7221 */ /* 0x000fc60000000000 */
[----:B------:R-:W-:-:S04]  /*0260*/  FADD R4, R10, R5 ;  /* 0x000000050a047221 */ /* 0x000fc80000000000 */
[----:B------:R-:W-:-:S05]  /*0270*/  FADD R4, R11, R4 ;  /* 0x000000040b047221 */ /* 0x000fca0000000000 */
[----:B------:R-:W1:Y:S02]  /*0280*/  SHFL.BFLY PT, R5, R4, 0x10, 0x1f ;  /* 0x0e001f0004057f89 */ /* 0x000e6400000e0000 */
[----:B-1----:R-:W-:-:S05]  /*0290*/  FADD R5, R4, R5 ;  /* 0x0000000504057221 */ /* 0x002fca0000000000 */
[----:B------:R-:W1:Y:S02]  /*02a0*/  SHFL.BFLY PT, R6, R5, 0x8, 0x1f ;  /* 0x0d001f0005067f89 */ /* 0x000e6400000e0000 */
[----:B-1----:R-:W-:-:S05]  /*02b0*/  FADD R6, R5, R6 ;  /* 0x0000000605067221 */ /* 0x002fca0000000000 */
[----:B------:R-:W1:Y:S02]  /*02c0*/  SHFL.BFLY PT, R7, R6, 0x4, 0x1f ;  /* 0x0c801f0006077f89 */ /* 0x000e6400000e0000 */
[----:B-1----:R-:W-:-:S05]  /*02d0*/  FADD R7, R6, R7 ;  /* 0x0000000706077221 */ /* 0x002fca0000000000 */
[----:B------:R-:W1:Y:S02]  /*02e0*/  SHFL.BFLY PT, R16, R7, 0x2, 0x1f ;  /* 0x0c401f0007107f89 */ /* 0x000e6400000e0000 */
[----:B-1----:R-:W-:-:S05]  /*02f0*/  FADD R16, R7, R16 ;  /* 0x0000001007107221 */ /* 0x002fca0000000000 */
[----:B------:R-:W1:Y:S01]  /*0300*/  SHFL.BFLY PT, R17, R16, 0x1, 0x1f ;  /* 0x0c201f0010117f89 */ /* 0x000e6200000e0000 */
[----:B------:R-:W-:-:S04]  /*0310*/  SHF.R.U32.HI R5, RZ, 0x3, R15 ;  /* 0x00000003ff057819 */ /* 0x000fc8000001160f */
[----:B------:R-:W-:Y:S01]  /*0320*/  LOP3.LUT R5, R5, 0x4, RZ, 0xc0, !PT ;  /* 0x0000000405057812 */ /* 0x000fe200078ec0ff */
[----:B-1----:R-:W-:-:S05]  /*0330*/  FADD R4, R16, R17 ;  /* 0x0000001110047221 */ /* 0x002fca0000000000 */
[----:B------:R-:W-:Y:S01]  /*0340*/  @!P1 STS [R5+UR4], R4 ;  /* 0x0000000405009988 */ /* 0x000fe20008000804 */
[----:B------:R-:W-:Y:S06]  /*0350*/  BAR.SYNC.DEFER_BLOCKING 0x0 ;  /* 0x0000000000007b1d */ /* 0x000fec0000010000 */
[----:B------:R-:W1:Y:S01]  /*0360*/  @!P2 LDS R0, [R13+UR4] ;  /* 0x000000040d00a984 */ /* 0x000e620008000800 */
[----:B------:R-:W-:-:S04]  /*0370*/  LOP3.LUT R6, R15, 0x1, RZ, 0xc0, !PT ;  /* 0x000000010f067812 */ /* 0x000fc800078ec0ff */
[----:B------:R-:W-:-:S04]  /*0380*/  ISETP.NE.U32.AND P0, PT, R6, 0x1, PT ;  /* 0x000000010600780c */ /* 0x000fc80003f05070 */
[----:B------:R-:W-:Y:S01]  /*0390*/  ISETP.LT.AND P0, PT, R15, 0x2, P0 ;  /* 0x000000020f00780c */ /* 0x000fe20000701270 */
[----:B-1----:R-:W1:Y:S02]  /*03a0*/  SHFL.BFLY PT, R7, R0, 0x1, 0x1f ;  /* 0x0c201f0000077f89 */ /* 0x002e6400000e0000 */
[----:B-1----:R-:W-:-:S10]  /*03b0*/  FADD R6, R0, R7 ;  /* 0x0000000700067221 */ /* 0x002fd40000000000 */
[----:B------:R-:W-:Y:S01]  /*03c0*/  @P0 STS [R13+UR4], R6 ;  /* 0x000000060d000988 */ /* 0x000fe20008000804 */
[----:B------:R-:W-:Y:S06]  /*03d0*/  BAR.SYNC.DEFER_BLOCKING 0x0 ;  /* 0x0000000000007b1d */ /* 0x000fec0000010000 */
[----:B------:R-:W1:Y:S02]  /*03e0*/  LDS R7, [UR4] ;  /* 0x00000004ff077984 */ /* 0x000e640008000800 */
[----:B-1----:R-:W-:-:S04]  /*03f0*/  FADD R4, RZ, R7 ;  /* 0x00000007ff047221 */ /* 0x002fc80000000000 */
[----:B------:R-:W-:-:S04]  /*0400*/  FMUL R4, R4, 0.00390625 ;  /* 0x3b80000004047820 */ /* 0x000fc80000400000 */
[--C-:B------:R-:W-:Y:S01]  /*0410*/  FADD R7, R9, -R4.reuse ;  /* 0x8000000409077221 */ /* 0x100fe20000000000 */
[----:B------:R-:W-:-:S03]  /*0420*/  FADD R0, R8, -R4 ;  /* 0x8000000408007221 */ /* 0x000fc60000000000 */
[----:B------:R-:W-:Y:S01]  /*0430*/  FMUL R17, R7, R7 ;  /* 0x0000000707117220 */ /* 0x000fe20000400000 */
[----:B------:R-:W-:-:S03]  /*0440*/  FADD R7, R10, -R4 ;  /* 0x800000040a077221 */ /* 0x000fc60000000000 */
[----:B------:R-:W-:Y:S01]  /*0450*/  FFMA R16, R0, R0, R17 ;  /* 0x0000000000107223 */ /* 0x000fe20000000011 */
[----:B------:R-:W-:-:S03]  /*0460*/  FADD R0, R11, -R4 ;  /* 0x800000040b007221 */ /* 0x000fc60000000000 */
[----:B------:R-:W-:-:S04]  /*0470*/  FFMA R7, R7, R7, R16 ;  /* 0x0000000707077223 */ /* 0x000fc80000000010 */
[----:B------:R-:W-:-:S05]  /*0480*/  FFMA R7, R0, R0, R7 ;  /* 0x0000000000077223 */ /* 0x000fca0000000007 */
        /* <DEDUP_REMOVED lines=8> */
[----:B------:R-:W1:Y:S02]  /*0510*/  SHFL.BFLY PT, R16, R19, 0x1, 0x1f ;  /* 0x0c201f0013107f89 */ /* 0x000e6400000e0000 */
[----:B-1----:R-:W-:Y:S01]  /*0520*/  FADD R18, R19, R16 ;  /* 0x0000001013127221 */ /* 0x002fe20000000000 */
[----:B------:R-:W-:Y:S01]  /*0530*/  BAR.SYNC.DEFER_BLOCKING 0x0 ;  /* 0x0000000000007b1d */ /* 0x000fe20000010000 */
[----:B------:R-:W-:-:S07]  /*0540*/  HFMA2.MMA R19, -RZ, RZ, 0.9375, 0 ;  /* 0x3b800000ff137435 */ /* 0x000fce00000001ff */
[----:B------:R-:W1:Y:S01]  /*0550*/  LDC.64 R16, c[0x0][0x230] ;  /* 0x00008c00ff107b82 */ /* 0x000e620000000a00 */
[----:B------:R-:W-:Y:S07]  /*0560*/  @!P1 STS [R5+UR4], R18 ;  /* 0x0000001205009988 */ /* 0x000fee0008000804 */
[----:B------:R-:W-:Y:S06]  /*0570*/  BAR.SYNC.DEFER_BLOCKING 0x0 ;  /* 0x0000000000007b1d */ /* 0x000fec0000010000 */
[----:B------:R-:W2:Y:S04]  /*0580*/  @!P2 LDS R14, [R13+UR4] ;  /* 0x000000040d0ea984 */ /* 0x000ea80008000800 */
[----:B--2---:R-:W2:Y:S02]  /*0590*/  SHFL.BFLY PT, R7, R14, 0x1, 0x1f ;  /* 0x0c201f000e077f89 */ /* 0x004ea400000e0000 */
[----:B--2---:R-:W-:-:S02]  /*05a0*/  FADD R0, R14, R7 ;  /* 0x000000070e007221 */ /* 0x004fc40000000000 */
[----:B------:R-:W2:Y:S03]  /*05b0*/  LDC.64 R6, c[0x0][0x218] ;  /* 0x00008600ff067b82 */ /* 0x000ea60000000a00 */
[----:B------:R1:W-:Y:S05]  /*05c0*/  @P0 STS [R13+UR4], R0 ;  /* 0x000000000d000988 */ /* 0x0003ea0008000804 */
[----:B------:R-:W-:Y:S06]  /*05d0*/  BAR.SYNC.DEFER_BLOCKING 0x0 ;  /* 0x0000000000007b1d */ /* 0x000fec0000010000 */
[----:B------:R-:W3:Y:S04]  /*05e0*/  LDS R20, [UR4] ;  /* 0x00000004ff147984 */ /* 0x000ee80008000800 */
[----:B------:R4:W-:Y:S01]  /*05f0*/  STG.E.128 desc[UR6][R2.64], R8 ;  /* 0x0000000802007986 */ /* 0x0009e2000c101d06 */
[----:B------:R-:W-:Y:S01]  /*0600*/  BAR.SYNC.DEFER_BLOCKING 0x0 ;  /* 0x0000000000007b1d */ /* 0x000fe20000010000 */
[----:B------:R-:W-:Y:S01]  /*0610*/  LOP3.LUT P0, RZ, R15, 0x3f, RZ, 0xc0, !PT ;  /* 0x0000003f0fff7812 */ /* 0x000fe2000780c0ff */
[----:B--2---:R-:W-:-:S04]  /*0620*/  IMAD.WIDE R6, R12, 0x4, R6 ;  /* 0x000000040c067825 */ /* 0x004fc800078e0206 */
[----:B-1----:R-:W-:-:S04]  /*0630*/  IMAD.WIDE R12, R12, 0x4, R16 ;  /* 0x000000040c0c7825 */ /* 0x002fc800078e0210 */
[----:B---3--:R-:W-:-:S04]  /*0640*/  FADD R20, RZ, R20 ;  /* 0x00000014ff147221 */ /* 0x008fc80000000000 */
[----:B------:R-:W-:-:S04]  /*0650*/  FFMA R20, R20, R19, 9.9999997473787516356e-06 ;  /* 0x3727c5ac14147423 */ /* 0x000fc80000000013 */
[----:B------:R-:W1:Y:S02]  /*0660*/  MUFU.RSQ R5, R20 ;  /* 0x0000001400057308 */ /* 0x000e640000001400 */
[----:B-1----:R4:W-:Y:S01]  /*0670*/  @!P0 STG.E desc[UR6][R6.64], R5 ;  /* 0x0000000506008986 */ /* 0x0029e2000c101906 */
[----:B------:R-:W-:Y:S05]  /*0680*/  @P0 EXIT ;  /* 0x000000000000094d */ /* 0x000fea0003800000 */
[----:B------:R-:W-:Y:S01]  /*0690*/  STG.E desc[UR6][R12.64], R4 ;  /* 0x000000040c007986 */ /* 0x000fe2000c101906 */
[----:B------:R-:W-:Y:S05]  /*06a0*/  EXIT ;  /* 0x000000000000794d */ /* 0x000fea0003800000 */
.L_x_0:
[----:B------:R-:W-:-:S00]  /*06b0*/  BRA `(.L_x_0) ;  /* 0xfffffffc00fc7947 */ /* 0x000fc0000383ffff */
[----:B------:R-:W-:-:S00]  /*06c0*/  NOP ;  /* 0x0000000000007918 */ /* 0x000fc00000000000 */
        /* <DEDUP_REMOVED lines=11> */
.L_x_1:


//--------------------- .nv.global.init           --------------------------
	.section	.nv.global.init,"aw",@progbits
.nv.global.init:
	.type		_$_str,@object
	.size		_$_str,(.L_0 - _$_str)
_$_str:
        /*0000*/ 	.byte	0x5f, 0x5f, 0x43, 0x55, 0x44, 0x41, 0x5f, 0x46, 0x54, 0x5a, 0x00
.L_0:


//--------------------- .nv.shared.triton_per_fused_add_convolution_native_group_norm_34 --------------------------
	.section	.nv.shared.triton_per_fused_add_convolution_native_group_norm_34,"aw",@nobits
	.sectionflags	@""
	.align	16
	.zero		1024


//--------------------- .nv.constant0.triton_per_fused_add_convolution_native_group_norm_34 --------------------------
	.section	.nv.constant0.triton_per_fused_add_convolution_native_group_norm_34,"a",@progbits
	.sectionflags	@""
	.align	4
.nv.constant0.triton_per_fused_add_convolution_native_group_norm_34:
	.zero		576
